	.headerflags	@"EF_CUDA_TEXMODE_UNIFIED EF_CUDA_64BIT_ADDRESS EF_CUDA_ACCELERATORS EF_CUDA_SM90 EF_CUDA_VIRTUAL_SM(EF_CUDA_SM90)"
	.elftype	@"ET_EXEC"


//--------------------- .nv.info                  --------------------------
	.section	.nv.info,"",@"SHT_CUDA_INFO"
	.align	4


	//----- nvinfo : EIATTR_REGCOUNT
	.align		4
        /*0000*/ 	.byte	0x04, 0x2f
        /*0002*/ 	.short	(.L_1 - .L_0)
	.align		4
.L_0:
        /*0004*/ 	.word	index@(triton_poi_fused_addmm_leaky_relu_11)
        /*0008*/ 	.word	0x0000000e


	//----- nvinfo : EIATTR_MIN_STACK_SIZE
	.align		4
.L_1:
        /*000c*/ 	.byte	0x04, 0x12
        /*000e*/ 	.short	(.L_3 - .L_2)
	.align		4
.L_2:
        /*0010*/ 	.word	index@(triton_poi_fused_addmm_leaky_relu_11)
        /*0014*/ 	.word	0x00000000


	//----- nvinfo : EIATTR_FRAME_SIZE
	.align		4
.L_3:
        /*0018*/ 	.byte	0x04, 0x11
        /*001a*/ 	.short	(.L_5 - .L_4)
	.align		4
.L_4:
        /*001c*/ 	.word	index@(triton_poi_fused_addmm_leaky_relu_11)
        /*0020*/ 	.word	0x00000000


	//----- nvinfo : EIATTR_MIN_STACK_SIZE
	.align		4
.L_5:
        /*0024*/ 	.byte	0x04, 0x12
        /*0026*/ 	.short	(.L_7 - .L_6)
	.align		4
.L_6:
        /*0028*/ 	.word	index@(triton_poi_fused_addmm_leaky_relu_11)
        /*002c*/ 	.word	0x00000000
.L_7:


//--------------------- .nv.info.triton_poi_fused_addmm_leaky_relu_11 --------------------------
	.section	.nv.info.triton_poi_fused_addmm_leaky_relu_11,"",@"SHT_CUDA_INFO"
	.sectionflags	@""
	.align	4


	//----- nvinfo : EIATTR_CUDA_API_VERSION
	.align		4
        /*0000*/ 	.byte	0x04, 0x37
        /*0002*/ 	.short	(.L_9 - .L_8)
.L_8:
        /*0004*/ 	.word	0x0000007c


	//----- nvinfo : EIATTR_KPARAM_INFO
	.align		4
.L_9:
        /*0008*/ 	.byte	0x04, 0x17
        /*000a*/ 	.short	(.L_11 - .L_10)
.L_10:
        /*000c*/ 	.word	0x00000000
        /*0010*/ 	.short	0x0003
        /*0012*/ 	.short	0x0018
        /*0014*/ 	.byte	0x00, 0xf0, 0x11, 0x00


	//----- nvinfo : EIATTR_KPARAM_INFO
	.align		4
.L_11:
        /*0018*/ 	.byte	0x04, 0x17
        /*001a*/ 	.short	(.L_13 - .L_12)
.L_12:
        /*001c*/ 	.word	0x00000000
        /*0020*/ 	.short	0x0002
        /*0022*/ 	.short	0x0010
        /*0024*/ 	.byte	0x00, 0xf4, 0x21, 0x00


	//----- nvinfo : EIATTR_KPARAM_INFO
	.align		4
.L_13:
        /*0028*/ 	.byte	0x04, 0x17
        /*002a*/ 	.short	(.L_15 - .L_14)
.L_14:
        /*002c*/ 	.word	0x00000000
        /*0030*/ 	.short	0x0001
        /*0032*/ 	.short	0x0008
        /*0034*/ 	.byte	0x00, 0xf4, 0x21, 0x00


	//----- nvinfo : EIATTR_KPARAM_INFO
	.align		4
.L_15:
        /*0038*/ 	.byte	0x04, 0x17
        /*003a*/ 	.short	(.L_17 - .L_16)
.L_16:
        /*003c*/ 	.word	0x00000000
        /*0040*/ 	.short	0x0000
        /*0042*/ 	.short	0x0000
        /*0044*/ 	.byte	0x00, 0xf4, 0x21, 0x00


	//----- nvinfo : EIATTR_SPARSE_MMA_MASK
	.align		4
.L_17:
        /*0048*/ 	.byte	0x03, 0x50
        /*004a*/ 	.short	0x0000


	//----- nvinfo : EIATTR_MAXREG_COUNT
	.align		4
        /*004c*/ 	.byte	0x03, 0x1b
        /*004e*/ 	.short	0x00ff


	//----- nvinfo : EIATTR_EXIT_INSTR_OFFSETS
	.align		4
        /*0050*/ 	.byte	0x04, 0x1c
        /*0052*/ 	.short	(.L_19 - .L_18)


	//   ....[0]....
.L_18:
        /*0054*/ 	.word	0x00000200


	//----- nvinfo : EIATTR_REQNTID
	.align		4
.L_19:
        /*0058*/ 	.byte	0x04, 0x10
        /*005a*/ 	.short	(.L_21 - .L_20)
.L_20:
        /*005c*/ 	.word	0x00000080
        /*0060*/ 	.word	0x00000001
        /*0064*/ 	.word	0x00000001


	//----- nvinfo : EIATTR_CBANK_PARAM_SIZE
	.align		4
.L_21:
        /*0068*/ 	.byte	0x03, 0x19
        /*006a*/ 	.short	0x001c


	//----- nvinfo : EIATTR_PARAM_CBANK
	.align		4
        /*006c*/ 	.byte	0x04, 0x0a
        /*006e*/ 	.short	(.L_23 - .L_22)
	.align		4
.L_22:
        /*0070*/ 	.word	index@(.nv.constant0.triton_poi_fused_addmm_leaky_relu_11)
        /*0074*/ 	.short	0x0210
        /*0076*/ 	.short	0x001c


	//----- nvinfo : EIATTR_SW_WAR
	.align		4
.L_23:
        /*0078*/ 	.byte	0x04, 0x36
        /*007a*/ 	.short	(.L_25 - .L_24)
.L_24:
        /*007c*/ 	.word	0x00000008
.L_25:


//--------------------- .nv.callgraph             --------------------------
	.section	.nv.callgraph,"",@"SHT_CUDA_CALLGRAPH"
	.align	4
	.sectionentsize	8
	.align		4
        /*0000*/ 	.word	0x00000000
	.align		4
        /*0004*/ 	.word	0xffffffff
	.align		4
        /*0008*/ 	.word	0x00000000
	.align		4
        /*000c*/ 	.word	0xfffffffe
	.align		4
        /*0010*/ 	.word	0x00000000
	.align		4
        /*0014*/ 	.word	0xfffffffd
	.align		4
        /*0018*/ 	.word	0x00000000
	.align		4
        /*001c*/ 	.word	0xfffffffc


//--------------------- .text.triton_poi_fused_addmm_leaky_relu_11 --------------------------
	.section	.text.triton_poi_fused_addmm_leaky_relu_11,"ax",@progbits
	.align	128
        .global         triton_poi_fused_addmm_leaky_relu_11
        .type           triton_poi_fused_addmm_leaky_relu_11,@function
        .size           triton_poi_fused_addmm_leaky_relu_11,(.L_x_1 - triton_poi_fused_addmm_leaky_relu_11)
        .other          triton_poi_fused_addmm_leaky_relu_11,@"STO_CUDA_ENTRY STV_DEFAULT"
triton_poi_fused_addmm_leaky_relu_11:
.text.triton_poi_fused_addmm_leaky_relu_11:
[----:B------:R-:W-:Y:S01]  /*0000*/  LDC R1, c[0x0][0x28] ;  /* 0x00000a00ff017b82 */ /* 0x000fe20000000800 */
[----:B------:R-:W1:Y:S07]  /*0010*/  S2R R0, SR_TID.X ;  /* 0x0000000000007919 */ /* 0x000e6e0000002100 */
[----:B------:R-:W2:Y:S01]  /*0020*/  LDC.64 R4, c[0x0][0x218] ;  /* 0x00008600ff047b82 */ /* 0x000ea20000000a00 */
[----:B------:R-:W-:Y:S01]  /*0030*/  ULDC.64 UR4, c[0x0][0x208] ;  /* 0x0000820000047ab9 */ /* 0x000fe20000000a00 */
[----:B------:R-:W-:Y:S01]  /*0040*/  ULDC.64 UR6, c[0x0][0x220] ;  /* 0x0000880000067ab9 */ /* 0x000fe20000000a00 */
[----:B------:R-:W3:Y:S05]  /*0050*/  S2R R7, SR_CTAID.X ;  /* 0x0000000000077919 */ /* 0x000eea0000002500 */
[----:B------:R-:W4:Y:S01]  /*0060*/  LDC.64 R2, c[0x0][0x210] ;  /* 0x00008400ff027b82 */ /* 0x000f220000000a00 */
[----:B-1----:R-:W-:Y:S01]  /*0070*/  IMAD.SHL.U32 R0, R0, 0x2, RZ ;  /* 0x0000000200007824 */ /* 0x002fe200078e00ff */
[----:B---3--:R-:W-:-:S04]  /*0080*/  SHF.R.S32.HI R6, RZ, 0x17, R7 ;  /* 0x00000017ff067819 */ /* 0x008fc80000011407 */
[----:B------:R-:W-:-:S05]  /*0090*/  LOP3.LUT R0, R0, 0xfe, RZ, 0xc0, !PT ;  /* 0x000000fe00007812 */ /* 0x000fca00078ec0ff */
[----:B------:R-:W-:Y:S01]  /*00a0*/  IMAD R7, R7, 0x100, R0 ;  /* 0x0000010007077824 */ /* 0x000fe200078e0200 */
[----:B------:R-:W-:-:S03]  /*00b0*/  SGXT R0, R6, 0x1 ;  /* 0x000000010600781a */ /* 0x000fc60000000200 */
[----:B----4-:R-:W-:Y:S01]  /*00c0*/  IMAD.WIDE R2, R7, 0x4, R2 ;  /* 0x0000000407027825 */ /* 0x010fe200078e0202 */
[----:B------:R-:W-:-:S04]  /*00d0*/  LEA.HI R0, R0, R7, RZ, 0xa ;  /* 0x0000000700007211 */ /* 0x000fc800078f50ff */
[----:B------:R-:W-:-:S05]  /*00e0*/  LOP3.LUT R0, R0, 0xfffffc00, RZ, 0xc0, !PT ;  /* 0xfffffc0000007812 */ /* 0x000fca00078ec0ff */
[----:B------:R-:W-:-:S04]  /*00f0*/  IMAD.IADD R9, R7, 0x1, -R0 ;  /* 0x0000000107097824 */ /* 0x000fc800078e0a00 */
[----:B--2---:R-:W-:Y:S02]  /*0100*/  IMAD.WIDE R4, R9, 0x4, R4 ;  /* 0x0000000409047825 */ /* 0x004fe400078e0204 */
[----:B------:R-:W2:Y:S04]  /*0110*/  LDG.E.64 R8, desc[UR4][R2.64] ;  /* 0x0000000402087981 */ /* 0x000ea8000c1e1b00 */
[----:B------:R-:W2:Y:S01]  /*0120*/  LDG.E.EL.64 R4, desc[UR4][R4.64] ;  /* 0x0000000404047981 */ /* 0x000ea2000c2e1b00 */
[----:B------:R-:W-:-:S04]  /*0130*/  IADD3 R6, P2, R7, UR6, RZ ;  /* 0x0000000607067c10 */ /* 0x000fc8000ff5e0ff */
[----:B------:R-:W-:Y:S02]  /*0140*/  LEA.HI.X.SX32 R7, R7, UR7, 0x1, P2 ;  /* 0x0000000707077c11 */ /* 0x000fe400090f0eff */
[C---:B--2---:R-:W-:Y:S01]  /*0150*/  FSETP.GT.AND P1, PT, R8.reuse, -R4, PT ;  /* 0x800000040800720b */ /* 0x044fe20003f24000 */
[----:B------:R-:W-:Y:S01]  /*0160*/  FADD R8, R8, R4 ;  /* 0x0000000408087221 */ /* 0x000fe20000000000 */
[C---:B------:R-:W-:Y:S01]  /*0170*/  FSETP.GT.AND P0, PT, R9.reuse, -R5, PT ;  /* 0x800000050900720b */ /* 0x040fe20003f04000 */
[----:B------:R-:W-:Y:S01]  /*0180*/  FADD R9, R9, R5 ;  /* 0x0000000509097221 */ /* 0x000fe20000000000 */
[----:B------:R-:W-:Y:S02]  /*0190*/  SEL R0, RZ, 0x1, !P1 ;  /* 0x00000001ff007807 */ /* 0x000fe40004800000 */
[----:B------:R-:W-:-:S05]  /*01a0*/  SEL R11, RZ, 0x100, !P0 ;  /* 0x00000100ff0b7807 */ /* 0x000fca0004000000 */
[----:B------:R-:W-:Y:S02]  /*01b0*/  IMAD.IADD R11, R0, 0x1, R11 ;  /* 0x00000001000b7824 */ /* 0x000fe400078e020b */
[----:B------:R-:W-:Y:S02]  /*01c0*/  @!P1 FMUL R8, R8, 0.0099999997764825820923 ;  /* 0x3c23d70a08089820 */ /* 0x000fe40000400000 */
[----:B------:R-:W-:Y:S01]  /*01d0*/  @!P0 FMUL R9, R9, 0.0099999997764825820923 ;  /* 0x3c23d70a09098820 */ /* 0x000fe20000400000 */
[----:B------:R-:W-:Y:S04]  /*01e0*/  STG.E.U16 desc[UR4][R6.64], R11 ;  /* 0x0000000b06007986 */ /* 0x000fe8000c101504 */
[----:B------:R-:W-:Y:S01]  /*01f0*/  STG.E.64 desc[UR4][R2.64], R8 ;  /* 0x0000000802007986 */ /* 0x000fe2000c101b04 */
[----:B------:R-:W-:Y:S05]  /*0200*/  EXIT ;  /* 0x000000000000794d */ /* 0x000fea0003800000 */
.L_x_0:
[----:B------:R-:W-:-:S00]  /*0210*/  BRA `(.L_x_0) ;  /* 0xfffffffc00fc7947 */ /* 0x000fc0000383ffff */
[----:B------:R-:W-:-:S00]  /*0220*/  NOP ;  /* 0x0000000000007918 */ /* 0x000fc00000000000 */
        /* <DEDUP_REMOVED lines=13> */
.L_x_1:


//--------------------- .nv.constant0.triton_poi_fused_addmm_leaky_relu_11 --------------------------
	.section	.nv.constant0.triton_poi_fused_addmm_leaky_relu_11,"a",@progbits
	.sectionflags	@""
	.align	4
.nv.constant0.triton_poi_fused_addmm_leaky_relu_11:
	.zero		556
